	.headerflags	@"EF_CUDA_TEXMODE_UNIFIED EF_CUDA_64BIT_ADDRESS EF_CUDA_ACCELERATORS EF_CUDA_SM90 EF_CUDA_VIRTUAL_SM(EF_CUDA_SM90)"
	.elftype	@"ET_EXEC"


//--------------------- .nv.info                  --------------------------
	.section	.nv.info,"",@"SHT_CUDA_INFO"
	.align	4


	//----- nvinfo : EIATTR_REGCOUNT
	.align		4
        /*0000*/ 	.byte	0x04, 0x2f
        /*0002*/ 	.short	(.L_3 - .L_2)
	.align		4
.L_2:
        /*0004*/ 	.word	index@(triton_poi_fused__native_batch_norm_legit_no_training_convolution_relu_107)
        /*0008*/ 	.word	0x00000017


	//----- nvinfo : EIATTR_MIN_STACK_SIZE
	.align		4
.L_3:
        /*000c*/ 	.byte	0x04, 0x12
        /*000e*/ 	.short	(.L_5 - .L_4)
	.align		4
.L_4:
        /*0010*/ 	.word	index@(triton_poi_fused__native_batch_norm_legit_no_training_convolution_relu_107)
        /*0014*/ 	.word	0x00000000


	//----- nvinfo : EIATTR_FRAME_SIZE
	.align		4
.L_5:
        /*0018*/ 	.byte	0x04, 0x11
        /*001a*/ 	.short	(.L_7 - .L_6)
	.align		4
.L_6:
        /*001c*/ 	.word	index@(triton_poi_fused__native_batch_norm_legit_no_training_convolution_relu_107)
        /*0020*/ 	.word	0x00000000


	//----- nvinfo : EIATTR_MIN_STACK_SIZE
	.align		4
.L_7:
        /*0024*/ 	.byte	0x04, 0x12
        /*0026*/ 	.short	(.L_9 - .L_8)
	.align		4
.L_8:
        /*0028*/ 	.word	index@(triton_poi_fused__native_batch_norm_legit_no_training_convolution_relu_107)
        /*002c*/ 	.word	0x00000000
.L_9:


//--------------------- .nv.info.triton_poi_fused__native_batch_norm_legit_no_training_convolution_relu_107 --------------------------
	.section	.nv.info.triton_poi_fused__native_batch_norm_legit_no_training_convolution_relu_107,"",@"SHT_CUDA_INFO"
	.sectionflags	@""
	.align	4


	//----- nvinfo : EIATTR_CUDA_API_VERSION
	.align		4
        /*0000*/ 	.byte	0x04, 0x37
        /*0002*/ 	.short	(.L_11 - .L_10)
.L_10:
        /*0004*/ 	.word	0x0000007c


	//----- nvinfo : EIATTR_KPARAM_INFO
	.align		4
.L_11:
        /*0008*/ 	.byte	0x04, 0x17
        /*000a*/ 	.short	(.L_13 - .L_12)
.L_12:
        /*000c*/ 	.word	0x00000000
        /*0010*/ 	.short	0x0007
        /*0012*/ 	.short	0x0038
        /*0014*/ 	.byte	0x00, 0xf0, 0x11, 0x00


	//----- nvinfo : EIATTR_KPARAM_INFO
	.align		4
.L_13:
        /*0018*/ 	.byte	0x04, 0x17
        /*001a*/ 	.short	(.L_15 - .L_14)
.L_14:
        /*001c*/ 	.word	0x00000000
        /*0020*/ 	.short	0x0006
        /*0022*/ 	.short	0x0030
        /*0024*/ 	.byte	0x00, 0xf4, 0x21, 0x00


	//----- nvinfo : EIATTR_KPARAM_INFO
	.align		4
.L_15:
        /*0028*/ 	.byte	0x04, 0x17
        /*002a*/ 	.short	(.L_17 - .L_16)
.L_16:
        /*002c*/ 	.word	0x00000000
        /*0030*/ 	.short	0x0005
        /*0032*/ 	.short	0x0028
        /*0034*/ 	.byte	0x00, 0xf4, 0x21, 0x00


	//----- nvinfo : EIATTR_KPARAM_INFO
	.align		4
.L_17:
        /*0038*/ 	.byte	0x04, 0x17
        /*003a*/ 	.short	(.L_19 - .L_18)
.L_18:
        /*003c*/ 	.word	0x00000000
        /*0040*/ 	.short	0x0004
        /*0042*/ 	.short	0x0020
        /*0044*/ 	.byte	0x00, 0xf4, 0x21, 0x00


	//----- nvinfo : EIATTR_KPARAM_INFO
	.align		4
.L_19:
        /*0048*/ 	.byte	0x04, 0x17
        /*004a*/ 	.short	(.L_21 - .L_20)
.L_20:
        /*004c*/ 	.word	0x00000000
        /*0050*/ 	.short	0x0003
        /*0052*/ 	.short	0x0018
        /*0054*/ 	.byte	0x00, 0xf4, 0x21, 0x00


	//----- nvinfo : EIATTR_KPARAM_INFO
	.align		4
.L_21:
        /*0058*/ 	.byte	0x04, 0x17
        /*005a*/ 	.short	(.L_23 - .L_22)
.L_22:
        /*005c*/ 	.word	0x00000000
        /*0060*/ 	.short	0x0002
        /*0062*/ 	.short	0x0010
        /*0064*/ 	.byte	0x00, 0xf4, 0x21, 0x00


	//----- nvinfo : EIATTR_KPARAM_INFO
	.align		4
.L_23:
        /*0068*/ 	.byte	0x04, 0x17
        /*006a*/ 	.short	(.L_25 - .L_24)
.L_24:
        /*006c*/ 	.word	0x00000000
        /*0070*/ 	.short	0x0001
        /*0072*/ 	.short	0x0008
        /*0074*/ 	.byte	0x00, 0xf4, 0x21, 0x00


	//----- nvinfo : EIATTR_KPARAM_INFO
	.align		4
.L_25:
        /*0078*/ 	.byte	0x04, 0x17
        /*007a*/ 	.short	(.L_27 - .L_26)
.L_26:
        /*007c*/ 	.word	0x00000000
        /*0080*/ 	.short	0x0000
        /*0082*/ 	.short	0x0000
        /*0084*/ 	.byte	0x00, 0xf4, 0x21, 0x00


	//----- nvinfo : EIATTR_SPARSE_MMA_MASK
	.align		4
.L_27:
        /*0088*/ 	.byte	0x03, 0x50
        /*008a*/ 	.short	0x0000


	//----- nvinfo : EIATTR_MAXREG_COUNT
	.align		4
        /*008c*/ 	.byte	0x03, 0x1b
        /*008e*/ 	.short	0x00ff


	//----- nvinfo : EIATTR_EXIT_INSTR_OFFSETS
	.align		4
        /*0090*/ 	.byte	0x04, 0x1c
        /*0092*/ 	.short	(.L_29 - .L_28)


	//   ....[0]....
.L_28:
        /*0094*/ 	.word	0x00000340


	//   ....[1]....
        /*0098*/ 	.word	0x00000360


	//----- nvinfo : EIATTR_REQNTID
	.align		4
.L_29:
        /*009c*/ 	.byte	0x04, 0x10
        /*009e*/ 	.short	(.L_31 - .L_30)
.L_30:
        /*00a0*/ 	.word	0x00000080
        /*00a4*/ 	.word	0x00000001
        /*00a8*/ 	.word	0x00000001


	//----- nvinfo : EIATTR_CBANK_PARAM_SIZE
	.align		4
.L_31:
        /*00ac*/ 	.byte	0x03, 0x19
        /*00ae*/ 	.short	0x003c


	//----- nvinfo : EIATTR_PARAM_CBANK
	.align		4
        /*00b0*/ 	.byte	0x04, 0x0a
        /*00b2*/ 	.short	(.L_33 - .L_32)
	.align		4
.L_32:
        /*00b4*/ 	.word	index@(.nv.constant0.triton_poi_fused__native_batch_norm_legit_no_training_convolution_relu_107)
        /*00b8*/ 	.short	0x0210
        /*00ba*/ 	.short	0x003c


	//----- nvinfo : EIATTR_SW_WAR
	.align		4
.L_33:
        /*00bc*/ 	.byte	0x04, 0x36
        /*00be*/ 	.short	(.L_35 - .L_34)
.L_34:
        /*00c0*/ 	.word	0x00000008
.L_35:


//--------------------- .nv.callgraph             --------------------------
	.section	.nv.callgraph,"",@"SHT_CUDA_CALLGRAPH"
	.align	4
	.sectionentsize	8
	.align		4
        /*0000*/ 	.word	0x00000000
	.align		4
        /*0004*/ 	.word	0xffffffff
	.align		4
        /*0008*/ 	.word	0x00000000
	.align		4
        /*000c*/ 	.word	0xfffffffe
	.align		4
        /*0010*/ 	.word	0x00000000
	.align		4
        /*0014*/ 	.word	0xfffffffd
	.align		4
        /*0018*/ 	.word	0x00000000
	.align		4
        /*001c*/ 	.word	0xfffffffc


//--------------------- .nv.constant4             --------------------------
	.section	.nv.constant4,"a",@progbits
	.align	8
	.align		8
.nv.constant4:
        /*0000*/ 	.dword	_$_str
	.align		8
        /*0008*/ 	.dword	_$_str_$_2


//--------------------- .text.triton_poi_fused__native_batch_norm_legit_no_training_convolution_relu_107 --------------------------
	.section	.text.triton_poi_fused__native_batch_norm_legit_no_training_convolution_relu_107,"ax",@progbits
	.align	128
        .global         triton_poi_fused__native_batch_norm_legit_no_training_convolution_relu_107
        .type           triton_poi_fused__native_batch_norm_legit_no_training_convolution_relu_107,@function
        .size           triton_poi_fused__native_batch_norm_legit_no_training_convolution_relu_107,(.L_x_1 - triton_poi_fused__native_batch_norm_legit_no_training_convolution_relu_107)
        .other          triton_poi_fused__native_batch_norm_legit_no_training_convolution_relu_107,@"STO_CUDA_ENTRY STV_DEFAULT"
triton_poi_fused__native_batch_norm_legit_no_training_convolution_relu_107:
.text.triton_poi_fused__native_batch_norm_legit_no_training_convolution_relu_107:
[----:B------:R-:W0:Y:S01]  /*0000*/  LDC R1, c[0x0][0x28] ;  /* 0x00000a00ff017b82 */ /* 0x000e220000000800 */
[----:B------:R-:W1:Y:S07]  /*0010*/  S2R R0, SR_TID.X ;  /* 0x0000000000007919 */ /* 0x000e6e0000002100 */
[----:B------:R-:W2:Y:S01]  /*0020*/  LDC.64 R12, c[0x0][0x228] ;  /* 0x00008a00ff0c7b82 */ /* 0x000ea20000000a00 */
[----:B------:R-:W-:Y:S01]  /*0030*/  CS2R R4, SRZ ;  /* 0x0000000000047805 */ /* 0x000fe2000001ff00 */
[----:B------:R-:W-:Y:S01]  /*0040*/  ULDC.64 UR4, c[0x0][0x208] ;  /* 0x0000820000047ab9 */ /* 0x000fe20000000a00 */
[----:B------:R-:W3:Y:S05]  /*0050*/  S2R R3, SR_CTAID.X ;  /* 0x0000000000037919 */ /* 0x000eea0000002500 */
[----:B------:R-:W4:Y:S08]  /*0060*/  LDC.64 R10, c[0x0][0x218] ;  /* 0x00008600ff0a7b82 */ /* 0x000f300000000a00 */
[----:B------:R-:W5:Y:S08]  /*0070*/  LDC.64 R14, c[0x0][0x220] ;  /* 0x00008800ff0e7b82 */ /* 0x000f700000000a00 */
[----:B------:R-:W5:Y:S01]  /*0080*/  LDC.64 R16, c[0x0][0x230] ;  /* 0x00008c00ff107b82 */ /* 0x000f620000000a00 */
[----:B-1----:R-:W-:-:S07]  /*0090*/  LOP3.LUT R0, R0, 0x7f, RZ, 0xc0, !PT ;  /* 0x0000007f00007812 */ /* 0x002fce00078ec0ff */
[----:B------:R-:W1:Y:S01]  /*00a0*/  LDC.64 R6, c[0x0][0x238] ;  /* 0x00008e00ff067b82 */ /* 0x000e620000000a00 */
[----:B---3--:R-:W-:-:S04]  /*00b0*/  LEA R0, R3, R0, 0x7 ;  /* 0x0000000003007211 */ /* 0x008fc800078e38ff */
[C---:B------:R-:W-:Y:S01]  /*00c0*/  ISETP.GE.AND P0, PT, R0.reuse, 0x15c, PT ;  /* 0x0000015c0000780c */ /* 0x040fe20003f06270 */
[----:B------:R-:W-:-:S05]  /*00d0*/  IMAD.HI R2, R0, 0x2f149903, RZ ;  /* 0x2f14990300027827 */ /* 0x000fca00078e02ff */
[----:B------:R-:W-:-:S04]  /*00e0*/  SHF.R.U32.HI R3, RZ, 0x1f, R2 ;  /* 0x0000001fff037819 */ /* 0x000fc80000011602 */
[----:B------:R-:W-:-:S05]  /*00f0*/  LEA.HI.SX32 R3, R2, R3, 0x1c ;  /* 0x0000000302037211 */ /* 0x000fca00078fe2ff */
[----:B------:R-:W-:Y:S02]  /*0100*/  IMAD R19, R3, -0x57, R0 ;  /* 0xffffffa903137824 */ /* 0x000fe400078e0200 */
[----:B------:R-:W3:Y:S02]  /*0110*/  LDC.64 R2, c[0x0][0x210] ;  /* 0x00008400ff027b82 */ /* 0x000ee40000000a00 */
[----:B--2---:R-:W-:-:S05]  /*0120*/  IMAD.WIDE R12, R19, 0x4, R12 ;  /* 0x00000004130c7825 */ /* 0x004fca00078e020c */
[----:B------:R5:W2:Y:S01]  /*0130*/  @!P0 LDG.E.EL R4, desc[UR4][R12.64] ;  /* 0x000000040c048981 */ /* 0x000aa2000c2e1900 */
[----:B------:R-:W-:Y:S01]  /*0140*/  CS2R R8, SRZ ;  /* 0x0000000000087805 */ /* 0x000fe2000001ff00 */
[----:B----4-:R-:W-:-:S05]  /*0150*/  IMAD.WIDE R10, R19, 0x4, R10 ;  /* 0x00000004130a7825 */ /* 0x010fca00078e020a */
[----:B------:R4:W2:Y:S01]  /*0160*/  @!P0 LDG.E.EL R8, desc[UR4][R10.64] ;  /* 0x000000040a088981 */ /* 0x0008a2000c2e1900 */
[----:B-----5:R-:W-:-:S04]  /*0170*/  IMAD.WIDE R12, R19, 0x4, R14 ;  /* 0x00000004130c7825 */ /* 0x020fc800078e020e */
[----:B---3--:R-:W-:Y:S01]  /*0180*/  IMAD.WIDE R2, R0, 0x4, R2 ;  /* 0x0000000400027825 */ /* 0x008fe200078e0202 */
[----:B------:R-:W3:Y:S04]  /*0190*/  @!P0 LDG.E.EL R9, desc[UR4][R12.64] ;  /* 0x000000040c098981 */ /* 0x000ee8000c2e1900 */
[----:B------:R-:W5:Y:S01]  /*01a0*/  @!P0 LDG.E R5, desc[UR4][R2.64] ;  /* 0x0000000402058981 */ /* 0x000f62000c1e1900 */
[----:B0-----:R-:W-:-:S04]  /*01b0*/  IMAD.WIDE R14, R19, 0x4, R16 ;  /* 0x00000004130e7825 */ /* 0x001fc800078e0210 */
[----:B-1----:R-:W-:Y:S01]  /*01c0*/  IMAD.WIDE R16, R19, 0x4, R6 ;  /* 0x0000000413107825 */ /* 0x002fe200078e0206 */
[----:B------:R-:W-:Y:S01]  /*01d0*/  CS2R R18, SRZ ;  /* 0x0000000000127805 */ /* 0x000fe2000001ff00 */
[----:B----4-:R-:W-:Y:S01]  /*01e0*/  HFMA2.MMA R11, -RZ, RZ, 1.625, 0 ;  /* 0x3e800000ff0b7435 */ /* 0x010fe200000001ff */
[----:B------:R-:W0:Y:S04]  /*01f0*/  LDC.64 R6, c[0x0][0x240] ;  /* 0x00009000ff067b82 */ /* 0x000e280000000a00 */
[----:B------:R-:W4:Y:S04]  /*0200*/  @!P0 LDG.E.EL R18, desc[UR4][R14.64] ;  /* 0x000000040e128981 */ /* 0x000f28000c2e1900 */
[----:B------:R-:W4:Y:S01]  /*0210*/  @!P0 LDG.E.EL R19, desc[UR4][R16.64] ;  /* 0x0000000410138981 */ /* 0x000f22000c2e1900 */
[----:B0-----:R-:W-:-:S04]  /*0220*/  IMAD.WIDE R6, R0, 0x4, R6 ;  /* 0x0000000400067825 */ /* 0x001fc800078e0206 */
[----:B--2---:R-:W-:-:S04]  /*0230*/  FADD R4, R4, 9.9999997473787516356e-06 ;  /* 0x3727c5ac04047421 */ /* 0x004fc80000000000 */
[----:B------:R-:W0:Y:S02]  /*0240*/  MUFU.SQRT R20, R4 ;  /* 0x0000000400147308 */ /* 0x000e240000002000 */
[C---:B0-----:R-:W-:Y:S02]  /*0250*/  FSETP.GT.AND P1, PT, R20.reuse, 8.50705917302346158658e+37, PT ;  /* 0x7e8000001400780b */ /* 0x041fe40003f24000 */
[----:B------:R-:W-:-:S11]  /*0260*/  FSETP.GEU.AND P2, PT, R20, 1.175494350822287508e-38, PT ;  /* 0x008000001400780b */ /* 0x000fd60003f4e000 */
[----:B------:R-:W-:-:S04]  /*0270*/  @P1 FMUL R20, R20, 0.25 ;  /* 0x3e80000014141820 */ /* 0x000fc80000400000 */
[----:B------:R-:W-:-:S06]  /*0280*/  @!P2 FMUL R20, R20, 16777216 ;  /* 0x4b8000001414a820 */ /* 0x000fcc0000400000 */
[----:B------:R-:W0:Y:S01]  /*0290*/  MUFU.RCP R20, R20 ;  /* 0x0000001400147308 */ /* 0x000e220000001000 */
[----:B------:R-:W-:Y:S01]  /*02a0*/  FSEL R11, R11, 1, P1 ;  /* 0x3f8000000b0b7808 */ /* 0x000fe20000800000 */
[----:B-----5:R-:W-:-:S04]  /*02b0*/  FADD R5, R8, R5 ;  /* 0x0000000508057221 */ /* 0x020fc80000000000 */
[----:B------:R-:W-:Y:S01]  /*02c0*/  @!P2 FMUL R11, R11, 16777216 ;  /* 0x4b8000000b0ba820 */ /* 0x000fe20000400000 */
[----:B---3--:R-:W-:-:S03]  /*02d0*/  FADD R9, R5, -R9 ;  /* 0x8000000905097221 */ /* 0x008fc60000000000 */
[----:B0-----:R-:W-:-:S04]  /*02e0*/  FMUL R4, R20, R11 ;  /* 0x0000000b14047220 */ /* 0x001fc80000400000 */
[----:B------:R-:W-:-:S04]  /*02f0*/  FMUL R4, R9, R4 ;  /* 0x0000000409047220 */ /* 0x000fc80000400000 */
[----:B----4-:R-:W-:Y:S01]  /*0300*/  FFMA R4, R4, R18, R19 ;  /* 0x0000001204047223 */ /* 0x010fe20000000013 */
[----:B------:R0:W-:Y:S04]  /*0310*/  @!P0 STG.E desc[UR4][R2.64], R5 ;  /* 0x0000000502008986 */ /* 0x0001e8000c101904 */
[----:B------:R-:W-:-:S04]  /*0320*/  FSETP.GEU.AND P1, PT, R4, RZ, PT ;  /* 0x000000ff0400720b */ /* 0x000fc80003f2e000 */
[----:B------:R-:W-:Y:S01]  /*0330*/  FSEL R9, R4, RZ, P1 ;  /* 0x000000ff04097208 */ /* 0x000fe20000800000 */
[----:B0-----:R-:W-:Y:S08]  /*0340*/  @P0 EXIT ;  /* 0x000000000000094d */ /* 0x001ff00003800000 */
[----:B------:R-:W-:Y:S01]  /*0350*/  STG.E desc[UR4][R6.64], R9 ;  /* 0x0000000906007986 */ /* 0x000fe2000c101904 */
[----:B------:R-:W-:Y:S05]  /*0360*/  EXIT ;  /* 0x000000000000794d */ /* 0x000fea0003800000 */
.L_x_0:
[----:B------:R-:W-:-:S00]  /*0370*/  BRA `(.L_x_0) ;  /* 0xfffffffc00fc7947 */ /* 0x000fc0000383ffff */
[----:B------:R-:W-:-:S00]  /*0380*/  NOP ;  /* 0x0000000000007918 */ /* 0x000fc00000000000 */
[----:B------:R-:W-:-:S00]  /*0390*/  NOP ;  /* 0x0000000000007918 */ /* 0x000fc00000000000 */
[----:B------:R-:W-:-:S00]  /*03a0*/  NOP ;  /* 0x0000000000007918 */ /* 0x000fc00000000000 */
[----:B------:R-:W-:-:S00]  /*03b0*/  NOP ;  /* 0x0000000000007918 */ /* 0x000fc00000000000 */
[----:B------:R-:W-:-:S00]  /*03c0*/  NOP ;  /* 0x0000000000007918 */ /* 0x000fc00000000000 */
[----:B------:R-:W-:-:S00]  /*03d0*/  NOP ;  /* 0x0000000000007918 */ /* 0x000fc00000000000 */
[----:B------:R-:W-:-:S00]  /*03e0*/  NOP ;  /* 0x0000000000007918 */ /* 0x000fc00000000000 */
[----:B------:R-:W-:-:S00]  /*03f0*/  NOP ;  /* 0x0000000000007918 */ /* 0x000fc00000000000 */
.L_x_1:


//--------------------- .nv.global.init           --------------------------
	.section	.nv.global.init,"aw",@progbits
.nv.global.init:
	.type		_$_str,@object
	.size		_$_str,(_$_str_$_2 - _$_str)
_$_str:
        /*0000*/ 	.byte	0x5f, 0x5f, 0x43, 0x55, 0x44, 0x41, 0x5f, 0x46, 0x54, 0x5a, 0x00
	.type		_$_str_$_2,@object
	.size		_$_str_$_2,(.L_1 - _$_str_$_2)
_$_str_$_2:
        /*000b*/ 	.byte	0x5f, 0x5f, 0x43, 0x55, 0x44, 0x41, 0x5f, 0x50, 0x52, 0x45, 0x43, 0x5f, 0x53, 0x51, 0x52, 0x54
        /*001b*/ 	.byte	0x00
.L_1:


//--------------------- .nv.constant0.triton_poi_fused__native_batch_norm_legit_no_training_convolution_relu_107 --------------------------
	.section	.nv.constant0.triton_poi_fused__native_batch_norm_legit_no_training_convolution_relu_107,"a",@progbits
	.sectionflags	@""
	.align	4
.nv.constant0.triton_poi_fused__native_batch_norm_legit_no_training_convolution_relu_107:
	.zero		588
